//
// Generated by NVIDIA NVVM Compiler
//
// Compiler Build ID: CL-36424714
// Cuda compilation tools, release 13.0, V13.0.88
// Based on NVVM 20.0.0
//

.version 9.0
.target sm_100
.address_size 64

	// .globl	_Z5saxpyifPfS_
.extern .func  (.param .b32 func_retval0) vprintf
(
	.param .b64 vprintf_param_0,
	.param .b64 vprintf_param_1
)
;
.global .align 1 .b8 $str[30] = {98, 73, 100, 120, 46, 120, 32, 37, 100, 44, 32, 116, 104, 114, 73, 100, 120, 32, 37, 100, 10, 44, 32, 105, 32, 37, 100, 46, 32};

.visible .entry _Z5saxpyifPfS_(
	.param .u32 _Z5saxpyifPfS__param_0,
	.param .f32 _Z5saxpyifPfS__param_1,
	.param .u64 .ptr .align 1 _Z5saxpyifPfS__param_2,
	.param .u64 .ptr .align 1 _Z5saxpyifPfS__param_3
)
{
	.local .align 8 .b8 	__local_depot0[16];
	.reg .b64 	%SP;
	.reg .b64 	%SPL;
	.reg .pred 	%p<2>;
	.reg .b32 	%r<8>;
	.reg .b32 	%f<5>;
	.reg .b64 	%rd<12>;

	mov.u64 	%SPL, __local_depot0;
	cvta.local.u64 	%SP, %SPL;
	ld.param.u32 	%r4, [_Z5saxpyifPfS__param_0];
	ld.param.f32 	%f1, [_Z5saxpyifPfS__param_1];
	ld.param.u64 	%rd1, [_Z5saxpyifPfS__param_2];
	ld.param.u64 	%rd2, [_Z5saxpyifPfS__param_3];
	mov.u32 	%r1, %ctaid.x;
	mov.u32 	%r5, %ntid.x;
	mov.u32 	%r2, %tid.x;
	mad.lo.s32 	%r3, %r1, %r5, %r2;
	setp.ge.s32 	%p1, %r3, %r4;
	@%p1 bra 	$L__BB0_2;
	add.u64 	%rd3, %SP, 0;
	add.u64 	%rd4, %SPL, 0;
	cvta.to.global.u64 	%rd5, %rd1;
	cvta.to.global.u64 	%rd6, %rd2;
	mul.wide.s32 	%rd7, %r3, 4;
	add.s64 	%rd8, %rd5, %rd7;
	ld.global.f32 	%f2, [%rd8];
	add.s64 	%rd9, %rd6, %rd7;
	ld.global.f32 	%f3, [%rd9];
	fma.rn.f32 	%f4, %f1, %f2, %f3;
	st.global.f32 	[%rd9], %f4;
	st.local.v2.u32 	[%rd4], {%r1, %r2};
	st.local.u32 	[%rd4+8], %r3;
	mov.u64 	%rd10, $str;
	cvta.global.u64 	%rd11, %rd10;
	{ // callseq 0, 0
	.param .b64 param0;
	st.param.b64 	[param0], %rd11;
	.param .b64 param1;
	st.param.b64 	[param1], %rd3;
	.param .b32 retval0;
	call.uni (retval0), 
	vprintf, 
	(
	param0, 
	param1
	);
	ld.param.b32 	%r6, [retval0];
	} // callseq 0
$L__BB0_2:
	ret;

}


// ===== COMPILED SASS (sm_100) =====

	.target	sm_100

	.elftype	@"ET_EXEC"


//--------------------- .note.nv.tkinfo           --------------------------
	.section	.note.nv.tkinfo,"",@"SHT_NOTE"
	.sectionflags	@"SHF_NOTE_NV_TKINFO"
	.tkinfo
        /*0018*/ 	.word	0x00000002
        /*0030*/ 	.string	""
        /*0030*/ 	.string	"ptxas"
        /*0030*/ 	.string	"Cuda compilation tools, release 13.0, V13.0.88"
        /*0030*/ 	.string	"Build cuda_13.0.r13.0/compiler.36424714_0"
        /*0030*/ 	.string	"-arch sm_100 -m 64 "



//--------------------- .note.nv.cuinfo           --------------------------
	.section	.note.nv.cuinfo,"",@"SHT_NOTE"
	.sectionflags	@"SHF_NOTE_NV_CUINFO"
        /*0018*/ 	.short	0x0002
        /*001a*/ 	.short	0x0064
        /*001c*/ 	.short	0x0082
	.zero		2


//--------------------- .nv.info                  --------------------------
	.section	.nv.info,"",@"SHT_CUDA_INFO"
	.align	4


	//----- nvinfo : EIATTR_REGCOUNT
	.align		4
        /*0000*/ 	.byte	0x04, 0x2f
        /*0002*/ 	.short	(.L_2 - .L_1)
	.align		4
.L_1:
        /*0004*/ 	.word	index@(_Z5saxpyifPfS_)
        /*0008*/ 	.word	0x00000018


	//----- nvinfo : EIATTR_FRAME_SIZE
	.align		4
.L_2:
        /*000c*/ 	.byte	0x04, 0x11
        /*000e*/ 	.short	(.L_4 - .L_3)
	.align		4
.L_3:
        /*0010*/ 	.word	index@(_Z5saxpyifPfS_)
        /*0014*/ 	.word	0x00000010


	//----- nvinfo : EIATTR_MIN_STACK_SIZE
	.align		4
.L_4:
        /*0018*/ 	.byte	0x04, 0x12
        /*001a*/ 	.short	(.L_6 - .L_5)
	.align		4
.L_5:
        /*001c*/ 	.word	index@(_Z5saxpyifPfS_)
        /*0020*/ 	.word	0x00000010
.L_6:


//--------------------- .nv.compat                --------------------------
	.section	.nv.compat,"",@"SHT_CUDA_COMPAT_INFO"
	.align	4
        /*0000*/ 	.byte	0x02, 0x09, 0x00, 0x00, 0x02, 0x02, 0x01, 0x00, 0x02, 0x05, 0x05, 0x00, 0x03, 0x07, 0x01, 0x01
        /*0010*/ 	.byte	0x02, 0x03, 0x00, 0x00, 0x02, 0x06, 0x01, 0x00, 0x04, 0x0b, 0x08, 0x00, 0x09, 0x00, 0x00, 0x00
        /*0020*/ 	.byte	0x00, 0x00, 0x00, 0x00


//--------------------- .nv.info._Z5saxpyifPfS_   --------------------------
	.section	.nv.info._Z5saxpyifPfS_,"",@"SHT_CUDA_INFO"
	.sectionflags	@""
	.align	4


	//----- nvinfo : EIATTR_CUDA_API_VERSION
	.align		4
        /*0000*/ 	.byte	0x04, 0x37
        /*0002*/ 	.short	(.L_8 - .L_7)
.L_7:
        /*0004*/ 	.word	0x00000082


	//----- nvinfo : EIATTR_KPARAM_INFO
	.align		4
.L_8:
        /*0008*/ 	.byte	0x04, 0x17
        /*000a*/ 	.short	(.L_10 - .L_9)
.L_9:
        /*000c*/ 	.word	0x00000000
        /*0010*/ 	.short	0x0003
        /*0012*/ 	.short	0x0010
        /*0014*/ 	.byte	0x00, 0xf5, 0x21, 0x00


	//----- nvinfo : EIATTR_KPARAM_INFO
	.align		4
.L_10:
        /*0018*/ 	.byte	0x04, 0x17
        /*001a*/ 	.short	(.L_12 - .L_11)
.L_11:
        /*001c*/ 	.word	0x00000000
        /*0020*/ 	.short	0x0002
        /*0022*/ 	.short	0x0008
        /*0024*/ 	.byte	0x00, 0xf5, 0x21, 0x00


	//----- nvinfo : EIATTR_KPARAM_INFO
	.align		4
.L_12:
        /*0028*/ 	.byte	0x04, 0x17
        /*002a*/ 	.short	(.L_14 - .L_13)
.L_13:
        /*002c*/ 	.word	0x00000000
        /*0030*/ 	.short	0x0001
        /*0032*/ 	.short	0x0004
        /*0034*/ 	.byte	0x00, 0xf0, 0x11, 0x00


	//----- nvinfo : EIATTR_KPARAM_INFO
	.align		4
.L_14:
        /*0038*/ 	.byte	0x04, 0x17
        /*003a*/ 	.short	(.L_16 - .L_15)
.L_15:
        /*003c*/ 	.word	0x00000000
        /*0040*/ 	.short	0x0000
        /*0042*/ 	.short	0x0000
        /*0044*/ 	.byte	0x00, 0xf0, 0x11, 0x00


	//----- nvinfo : EIATTR_SPARSE_MMA_MASK
	.align		4
.L_16:
        /*0048*/ 	.byte	0x03, 0x50
        /*004a*/ 	.short	0x0000


	//----- nvinfo : EIATTR_MAXREG_COUNT
	.align		4
        /*004c*/ 	.byte	0x03, 0x1b
        /*004e*/ 	.short	0x00ff


	//----- nvinfo : EIATTR_EXTERNS
	.align		4
        /*0050*/ 	.byte	0x04, 0x0f
        /*0052*/ 	.short	(.L_18 - .L_17)


	//   ....[0]....
	.align		4
.L_17:
        /*0054*/ 	.word	index@(vprintf)


	//----- nvinfo : EIATTR_MERCURY_ISA_VERSION
	.align		4
.L_18:
        /*0058*/ 	.byte	0x03, 0x5f
        /*005a*/ 	.short	0x0101


	//----- nvinfo : EIATTR_VRC_CTA_INIT_COUNT
	.align		4
        /*005c*/ 	.byte	0x02, 0x4a
	.zero		1
	.zero		1


	//----- nvinfo : EIATTR_SYSCALL_OFFSETS
	.align		4
        /*0060*/ 	.byte	0x04, 0x46
        /*0062*/ 	.short	(.L_20 - .L_19)


	//   ....[0]....
.L_19:
        /*0064*/ 	.word	0x000001f0


	//----- nvinfo : EIATTR_EXIT_INSTR_OFFSETS
	.align		4
.L_20:
        /*0068*/ 	.byte	0x04, 0x1c
        /*006a*/ 	.short	(.L_22 - .L_21)


	//   ....[0]....
.L_21:
        /*006c*/ 	.word	0x000000c0


	//   ....[1]....
        /*0070*/ 	.word	0x00000200


	//----- nvinfo : EIATTR_CRS_STACK_SIZE
	.align		4
.L_22:
        /*0074*/ 	.byte	0x04, 0x1e
        /*0076*/ 	.short	(.L_24 - .L_23)
.L_23:
        /*0078*/ 	.word	0x00000000


	//----- nvinfo : EIATTR_CBANK_PARAM_SIZE
	.align		4
.L_24:
        /*007c*/ 	.byte	0x03, 0x19
        /*007e*/ 	.short	0x0018


	//----- nvinfo : EIATTR_PARAM_CBANK
	.align		4
        /*0080*/ 	.byte	0x04, 0x0a
        /*0082*/ 	.short	(.L_26 - .L_25)
	.align		4
.L_25:
        /*0084*/ 	.word	index@(.nv.constant0._Z5saxpyifPfS_)
        /*0088*/ 	.short	0x0380
        /*008a*/ 	.short	0x0018


	//----- nvinfo : EIATTR_SW_WAR
	.align		4
.L_26:
        /*008c*/ 	.byte	0x04, 0x36
        /*008e*/ 	.short	(.L_28 - .L_27)
.L_27:
        /*0090*/ 	.word	0x00000008
.L_28:


//--------------------- .nv.callgraph             --------------------------
	.section	.nv.callgraph,"",@"SHT_CUDA_CALLGRAPH"
	.align	4
	.sectionentsize	8
	.align		4
        /*0000*/ 	.word	0x00000000
	.align		4
        /*0004*/ 	.word	0xffffffff
	.align		4
        /*0008*/ 	.word	index@(_Z5saxpyifPfS_)
	.align		4
        /*000c*/ 	.word	index@(vprintf)
	.align		4
        /*0010*/ 	.word	0x00000000
	.align		4
        /*0014*/ 	.word	0xfffffffe
	.align		4
        /*0018*/ 	.word	0x00000000
	.align		4
        /*001c*/ 	.word	0xfffffffd
	.align		4
        /*0020*/ 	.word	0x00000000
	.align		4
        /*0024*/ 	.word	0xfffffffc


//--------------------- .nv.constant4             --------------------------
	.section	.nv.constant4,"a",@progbits
	.align	8
	.align		8
.nv.constant4:
        /*0000*/ 	.dword	vprintf
	.align		8
        /*0008*/ 	.dword	$str


//--------------------- .text._Z5saxpyifPfS_      --------------------------
	.section	.text._Z5saxpyifPfS_,"ax",@progbits
	.align	128
        .global         _Z5saxpyifPfS_
        .type           _Z5saxpyifPfS_,@function
        .size           _Z5saxpyifPfS_,(.L_x_2 - _Z5saxpyifPfS_)
        .other          _Z5saxpyifPfS_,@"STO_CUDA_ENTRY STV_DEFAULT"
_Z5saxpyifPfS_:
.text._Z5saxpyifPfS_:
[----:B------:R-:W0:Y:S01]  /*0000*/  LDC R1, c[0x0][0x37c] ;  /* 0x0000df00ff017b82 */ /* 0x000e220000000800 */
[----:B------:R-:W1:Y:S01]  /*0010*/  S2R R14, SR_CTAID.X ;  /* 0x00000000000e7919 */ /* 0x000e620000002500 */
[----:B------:R-:W2:Y:S01]  /*0020*/  LDCU UR5, c[0x0][0x2fc] ;  /* 0x00005f80ff0577ac */ /* 0x000ea20008000800 */
[----:B0-----:R-:W-:Y:S01]  /*0030*/  VIADD R1, R1, 0xfffffff0 ;  /* 0xfffffff001017836 */ /* 0x001fe20000000000 */
[----:B------:R-:W1:Y:S01]  /*0040*/  S2R R15, SR_TID.X ;  /* 0x00000000000f7919 */ /* 0x000e620000002100 */
[----:B------:R-:W1:Y:S01]  /*0050*/  LDCU UR6, c[0x0][0x360] ;  /* 0x00006c00ff0677ac */ /* 0x000e620008000800 */
[----:B------:R-:W0:Y:S01]  /*0060*/  LDCU UR7, c[0x0][0x380] ;  /* 0x00007000ff0777ac */ /* 0x000e220008000800 */
[----:B------:R-:W3:Y:S02]  /*0070*/  LDCU UR4, c[0x0][0x2f8] ;  /* 0x00005f00ff0477ac */ /* 0x000ee40008000800 */
[----:B---3--:R-:W-:Y:S01]  /*0080*/  IADD3 R6, P1, PT, R1, UR4, RZ ;  /* 0x0000000401067c10 */ /* 0x008fe2000ff3e0ff */
[----:B-1----:R-:W-:-:S04]  /*0090*/  IMAD R0, R14, UR6, R15 ;  /* 0x000000060e007c24 */ /* 0x002fc8000f8e020f */
[----:B--2---:R-:W-:Y:S01]  /*00a0*/  IMAD.X R7, RZ, RZ, UR5, P1 ;  /* 0x00000005ff077e24 */ /* 0x004fe200088e06ff */
[----:B0-----:R-:W-:-:S13]  /*00b0*/  ISETP.GE.AND P0, PT, R0, UR7, PT ;  /* 0x0000000700007c0c */ /* 0x001fda000bf06270 */
[----:B------:R-:W-:Y:S05]  /*00c0*/  @P0 EXIT ;  /* 0x000000000000094d */ /* 0x000fea0003800000 */
[----:B------:R-:W0:Y:S01]  /*00d0*/  LDC.64 R2, c[0x0][0x388] ;  /* 0x0000e200ff027b82 */ /* 0x000e220000000a00 */
[----:B------:R-:W1:Y:S01]  /*00e0*/  LDCU.64 UR4, c[0x0][0x358] ;  /* 0x00006b00ff0477ac */ /* 0x000e620008000a00 */
[----:B------:R-:W2:Y:S06]  /*00f0*/  LDCU UR6, c[0x0][0x384] ;  /* 0x00007080ff0677ac */ /* 0x000eac0008000800 */
[----:B------:R-:W3:Y:S01]  /*0100*/  LDC.64 R8, c[0x0][0x390] ;  /* 0x0000e400ff087b82 */ /* 0x000ee20000000a00 */
[----:B0-----:R-:W-:-:S06]  /*0110*/  IMAD.WIDE R2, R0, 0x4, R2 ;  /* 0x0000000400027825 */ /* 0x001fcc00078e0202 */
[----:B-1----:R-:W2:Y:S01]  /*0120*/  LDG.E R2, desc[UR4][R2.64] ;  /* 0x0000000402027981 */ /* 0x002ea2000c1e1900 */
[----:B---3--:R-:W-:-:S05]  /*0130*/  IMAD.WIDE R8, R0, 0x4, R8 ;  /* 0x0000000400087825 */ /* 0x008fca00078e0208 */
[----:B------:R-:W2:Y:S01]  /*0140*/  LDG.E R11, desc[UR4][R8.64] ;  /* 0x00000004080b7981 */ /* 0x000ea2000c1e1900 */
[----:B------:R-:W-:-:S03]  /*0150*/  MOV R10, 0x0 ;  /* 0x00000000000a7802 */ /* 0x000fc60000000f00 */
[----:B------:R0:W-:Y:S01]  /*0160*/  STL.64 [R1], R14 ;  /* 0x0000000e01007387 */ /* 0x0001e20000100a00 */
[----:B------:R0:W1:Y:S03]  /*0170*/  LDC.64 R12, c[0x4][R10] ;  /* 0x010000000a0c7b82 */ /* 0x0000660000000a00 */
[----:B------:R0:W-:Y:S01]  /*0180*/  STL [R1+0x8], R0 ;  /* 0x0000080001007387 */ /* 0x0001e20000100800 */
[----:B--2---:R-:W-:Y:S01]  /*0190*/  FFMA R11, R2, UR6, R11 ;  /* 0x00000006020b7c23 */ /* 0x004fe2000800000b */
[----:B------:R-:W2:Y:S04]  /*01a0*/  LDCU.64 UR6, c[0x4][0x8] ;  /* 0x01000100ff0677ac */ /* 0x000ea80008000a00 */
[----:B------:R0:W-:Y:S01]  /*01b0*/  STG.E desc[UR4][R8.64], R11 ;  /* 0x0000000b08007986 */ /* 0x0001e2000c101904 */
[----:B--2---:R-:W-:-:S02]  /*01c0*/  MOV R4, UR6 ;  /* 0x0000000600047c02 */ /* 0x004fc40008000f00 */
[----:B01----:R-:W-:-:S07]  /*01d0*/  MOV R5, UR7 ;  /* 0x0000000700057c02 */ /* 0x003fce0008000f00 */
[----:B------:R-:W-:-:S07]  /*01e0*/  LEPC R20, `(.L_x_0) ;  /* 0x000000001014794e */ /* 0x000fce0000000000 */
[----:B------:R-:W-:Y:S05]  /*01f0*/  CALL.ABS.NOINC R12 ;  /* 0x000000000c007343 */ /* 0x000fea0003c00000 */
.L_x_0:
[----:B------:R-:W-:Y:S05]  /*0200*/  EXIT ;  /* 0x000000000000794d */ /* 0x000fea0003800000 */
.L_x_1:
[----:B------:R-:W-:-:S00]  /*0210*/  BRA `(.L_x_1) ;  /* 0xfffffffc00fc7947 */ /* 0x000fc0000383ffff */
[----:B------:R-:W-:-:S00]  /*0220*/  NOP ;  /* 0x0000000000007918 */ /* 0x000fc00000000000 */
        /* <DEDUP_REMOVED lines=13> */
.L_x_2:


//--------------------- .nv.global.init           --------------------------
	.section	.nv.global.init,"aw",@progbits
.nv.global.init:
	.type		$str,@object
	.size		$str,(.L_0 - $str)
$str:
        /*0000*/ 	.byte	0x62, 0x49, 0x64, 0x78, 0x2e, 0x78, 0x20, 0x25, 0x64, 0x2c, 0x20, 0x74, 0x68, 0x72, 0x49, 0x64
        /*0010*/ 	.byte	0x78, 0x20, 0x25, 0x64, 0x0a, 0x2c, 0x20, 0x69, 0x20, 0x25, 0x64, 0x2e, 0x20, 0x00
.L_0:


//--------------------- .nv.shared.reserved.0     --------------------------
	.section	.nv.shared.reserved.0,"aw",@nobits
	.weak		__nv_reservedSMEM_offset_0_alias
	.size		__nv_reservedSMEM_offset_0_alias, 0, 64
	.other		__nv_reservedSMEM_offset_0_alias,@"STO_CUDA_RESERVED_SHARED STV_DEFAULT"
__nv_reservedSMEM_offset_0_alias:
	.zero		0
	.zero		64


//--------------------- .nv.constant0._Z5saxpyifPfS_ --------------------------
	.section	.nv.constant0._Z5saxpyifPfS_,"a",@progbits
	.sectionflags	@""
	.align	4
.nv.constant0._Z5saxpyifPfS_:
	.zero		920


//--------------------- SYMBOLS --------------------------

	.type		.nv.reservedSmem.offset0,@object
	.size		.nv.reservedSmem.offset0,0x4
	.type		vprintf,@function
